//
// Generated by NVIDIA NVVM Compiler
//
// Compiler Build ID: CL-36424714
// Cuda compilation tools, release 13.0, V13.0.88
// Based on NVVM 20.0.0
//

.version 9.0
.target sm_100
.address_size 64

	// .globl	_Z16randomWalkKernelP4int2iy
.global .align 4 .b8 precalc_xorwow_matrix[102400];
.global .align 4 .b8 precalc_xorwow_offset_matrix[102400];
.global .align 4 .b8 mrg32k3aM1[2304];
.global .align 4 .b8 mrg32k3aM2[2304];
.global .align 4 .b8 mrg32k3aM1SubSeq[2016];
.global .align 4 .b8 mrg32k3aM2SubSeq[2016];
.global .align 4 .b8 mrg32k3aM1Seq[2304];
.global .align 4 .b8 mrg32k3aM2Seq[2304];
.const .align 8 .b8 __cr_lgamma_table[72];

.visible .entry _Z16randomWalkKernelP4int2iy(
	.param .u64 .ptr .align 1 _Z16randomWalkKernelP4int2iy_param_0,
	.param .u32 _Z16randomWalkKernelP4int2iy_param_1,
	.param .u64 _Z16randomWalkKernelP4int2iy_param_2
)
{
	.reg .pred 	%p<16>;
	.reg .b32 	%r<365>;
	.reg .b32 	%f<5>;
	.reg .b64 	%rd<9>;

	ld.param.u32 	%r76, [_Z16randomWalkKernelP4int2iy_param_1];
	ld.param.u64 	%rd3, [_Z16randomWalkKernelP4int2iy_param_2];
	mov.u32 	%r77, %ctaid.x;
	mov.u32 	%r78, %ntid.x;
	mov.u32 	%r79, %tid.x;
	mad.lo.s32 	%r1, %r77, %r78, %r79;
	setp.gt.s32 	%p1, %r1, 19;
	@%p1 bra 	$L__BB0_17;
	cvt.s64.s32 	%rd1, %r1;
	add.s64 	%rd4, %rd3, %rd1;
	cvt.u32.u64 	%r2, %rd4;
	{ .reg .b32 tmp; mov.b64 {tmp, %r3}, %rd4; }
	add.s32 	%r4, %r2, -1640531527;
	add.s32 	%r5, %r3, -1150833019;
	add.s32 	%r6, %r3, 1993301258;
	add.s32 	%r7, %r2, -626627285;
	add.s32 	%r8, %r3, 842468239;
	add.s32 	%r9, %r2, 2027808484;
	add.s32 	%r10, %r3, -308364780;
	add.s32 	%r11, %r2, 387276957;
	add.s32 	%r12, %r3, 1684936478;
	add.s32 	%r13, %r2, 1401181199;
	add.s32 	%r14, %r3, 534103459;
	add.s32 	%r15, %r2, -239350328;
	add.s32 	%r16, %r3, -616729560;
	add.s32 	%r17, %r2, -1879881855;
	add.s32 	%r18, %r3, -1767562579;
	setp.lt.s32 	%p2, %r76, 1;
	mov.b32 	%r363, 0;
	mov.u32 	%r364, %r363;
	@%p2 bra 	$L__BB0_16;
	mov.b32 	%r364, 0;
	mov.b32 	%r82, -845247145;
	mul.hi.u32 	%r83, %r82, %r364;
	xor.b32  	%r84, %r83, %r2;
	mov.b32 	%r85, -766435501;
	mul.hi.u32 	%r86, %r85, %r364;
	xor.b32  	%r87, %r86, %r3;
	mul.hi.u32 	%r88, %r82, %r87;
	xor.b32  	%r89, %r88, %r4;
	mul.hi.u32 	%r90, %r85, %r84;
	xor.b32  	%r91, %r90, %r5;
	mul.hi.u32 	%r92, %r82, %r91;
	mul.lo.s32 	%r93, %r87, -845247145;
	xor.b32  	%r94, %r93, %r92;
	add.s32 	%r95, %r2, 1013904242;
	xor.b32  	%r96, %r94, %r95;
	mul.hi.u32 	%r97, %r85, %r89;
	mul.lo.s32 	%r98, %r84, -766435501;
	xor.b32  	%r99, %r98, %r97;
	xor.b32  	%r100, %r99, %r6;
	mul.hi.u32 	%r101, %r82, %r100;
	mul.lo.s32 	%r102, %r91, -845247145;
	xor.b32  	%r103, %r102, %r101;
	xor.b32  	%r104, %r103, %r7;
	mul.hi.u32 	%r105, %r85, %r96;
	mul.lo.s32 	%r106, %r89, -766435501;
	xor.b32  	%r107, %r106, %r105;
	xor.b32  	%r108, %r107, %r8;
	mul.hi.u32 	%r109, %r82, %r108;
	mul.lo.s32 	%r110, %r100, -845247145;
	xor.b32  	%r111, %r110, %r109;
	xor.b32  	%r112, %r111, %r9;
	mul.hi.u32 	%r113, %r85, %r104;
	mul.lo.s32 	%r114, %r96, -766435501;
	xor.b32  	%r115, %r114, %r113;
	xor.b32  	%r116, %r115, %r10;
	mul.hi.u32 	%r117, %r82, %r116;
	mul.lo.s32 	%r118, %r108, -845247145;
	xor.b32  	%r119, %r118, %r117;
	xor.b32  	%r120, %r119, %r11;
	mul.hi.u32 	%r121, %r85, %r112;
	mul.lo.s32 	%r122, %r104, -766435501;
	xor.b32  	%r123, %r122, %r121;
	add.s32 	%r124, %r3, -1459197799;
	xor.b32  	%r125, %r123, %r124;
	mul.hi.u32 	%r126, %r82, %r125;
	mul.lo.s32 	%r127, %r116, -845247145;
	xor.b32  	%r128, %r127, %r126;
	add.s32 	%r129, %r2, -1253254570;
	xor.b32  	%r130, %r128, %r129;
	mul.hi.u32 	%r131, %r85, %r120;
	mul.lo.s32 	%r132, %r112, -766435501;
	xor.b32  	%r133, %r132, %r131;
	xor.b32  	%r134, %r133, %r12;
	mul.hi.u32 	%r135, %r82, %r134;
	mul.lo.s32 	%r136, %r125, -845247145;
	xor.b32  	%r137, %r136, %r135;
	xor.b32  	%r138, %r137, %r13;
	mul.hi.u32 	%r139, %r85, %r130;
	mul.lo.s32 	%r140, %r120, -766435501;
	xor.b32  	%r141, %r140, %r139;
	xor.b32  	%r142, %r141, %r14;
	mul.hi.u32 	%r143, %r82, %r142;
	mul.lo.s32 	%r144, %r134, -845247145;
	xor.b32  	%r145, %r144, %r143;
	xor.b32  	%r146, %r145, %r15;
	mul.hi.u32 	%r147, %r85, %r138;
	mul.lo.s32 	%r148, %r130, -766435501;
	xor.b32  	%r149, %r148, %r147;
	xor.b32  	%r150, %r149, %r16;
	mul.lo.s32 	%r357, %r150, -845247145;
	mul.lo.s32 	%r355, %r146, -766435501;
	neg.s32 	%r334, %r76;
	mul.hi.u32 	%r151, %r85, %r146;
	mul.lo.s32 	%r152, %r138, -766435501;
	xor.b32  	%r153, %r152, %r151;
	xor.b32  	%r356, %r153, %r18;
	mul.hi.u32 	%r154, %r82, %r150;
	mul.lo.s32 	%r155, %r142, -845247145;
	xor.b32  	%r156, %r155, %r154;
	xor.b32  	%r358, %r156, %r17;
	mov.u32 	%r363, %r364;
	mov.u32 	%r362, %r364;
	mov.u32 	%r361, %r364;
	mov.u32 	%r360, %r364;
	mov.u32 	%r359, %r364;
	mov.u32 	%r354, %r364;
$L__BB0_3:
	mov.u32 	%r35, %r354;
	mov.b32 	%r354, 3;
	setp.eq.s32 	%p3, %r35, 1;
	mov.u32 	%r352, %r356;
	mov.u32 	%r353, %r357;
	@%p3 bra 	$L__BB0_15;
	setp.eq.s32 	%p4, %r35, 3;
	@%p4 bra 	$L__BB0_10;
	setp.ne.s32 	%p5, %r35, 2;
	@%p5 bra 	$L__BB0_14;
	add.s32 	%r362, %r362, 1;
	setp.eq.s32 	%p9, %r362, 0;
	@%p9 bra 	$L__BB0_7;
	bra.uni 	$L__BB0_9;
$L__BB0_7:
	add.s32 	%r361, %r361, 1;
	setp.ne.s32 	%p10, %r361, 0;
	@%p10 bra 	$L__BB0_9;
	add.s32 	%r360, %r360, 1;
	setp.eq.s32 	%p11, %r360, 0;
	selp.u32 	%r246, 1, 0, %p11;
	add.s32 	%r359, %r359, %r246;
	mov.b32 	%r361, 0;
$L__BB0_9:
	mov.b32 	%r248, -766435501;
	mul.hi.u32 	%r249, %r248, %r362;
	mul.lo.s32 	%r250, %r362, -766435501;
	mov.b32 	%r251, -845247145;
	mul.hi.u32 	%r252, %r251, %r360;
	mul.lo.s32 	%r253, %r360, -845247145;
	xor.b32  	%r254, %r252, %r2;
	xor.b32  	%r255, %r254, %r361;
	xor.b32  	%r256, %r249, %r3;
	xor.b32  	%r257, %r256, %r359;
	mul.hi.u32 	%r258, %r248, %r255;
	mul.lo.s32 	%r259, %r255, -766435501;
	mul.hi.u32 	%r260, %r251, %r257;
	mul.lo.s32 	%r261, %r257, -845247145;
	xor.b32  	%r262, %r253, %r260;
	xor.b32  	%r263, %r262, %r4;
	xor.b32  	%r264, %r250, %r258;
	xor.b32  	%r265, %r264, %r5;
	mul.hi.u32 	%r266, %r248, %r263;
	mul.lo.s32 	%r267, %r263, -766435501;
	mul.hi.u32 	%r268, %r251, %r265;
	mul.lo.s32 	%r269, %r265, -845247145;
	xor.b32  	%r270, %r261, %r268;
	add.s32 	%r271, %r2, 1013904242;
	xor.b32  	%r272, %r270, %r271;
	xor.b32  	%r273, %r259, %r266;
	xor.b32  	%r274, %r273, %r6;
	mul.hi.u32 	%r275, %r248, %r272;
	mul.lo.s32 	%r276, %r272, -766435501;
	mul.hi.u32 	%r277, %r251, %r274;
	mul.lo.s32 	%r278, %r274, -845247145;
	xor.b32  	%r279, %r269, %r277;
	xor.b32  	%r280, %r279, %r7;
	xor.b32  	%r281, %r267, %r275;
	xor.b32  	%r282, %r281, %r8;
	mul.hi.u32 	%r283, %r248, %r280;
	mul.lo.s32 	%r284, %r280, -766435501;
	mul.hi.u32 	%r285, %r251, %r282;
	mul.lo.s32 	%r286, %r282, -845247145;
	xor.b32  	%r287, %r278, %r285;
	xor.b32  	%r288, %r287, %r9;
	xor.b32  	%r289, %r276, %r283;
	xor.b32  	%r290, %r289, %r10;
	mul.hi.u32 	%r291, %r248, %r288;
	mul.lo.s32 	%r292, %r288, -766435501;
	mul.hi.u32 	%r293, %r251, %r290;
	mul.lo.s32 	%r294, %r290, -845247145;
	xor.b32  	%r295, %r286, %r293;
	add.s32 	%r296, %r2, 387276957;
	xor.b32  	%r297, %r295, %r296;
	xor.b32  	%r298, %r284, %r291;
	add.s32 	%r299, %r3, -1459197799;
	xor.b32  	%r300, %r298, %r299;
	mul.hi.u32 	%r301, %r248, %r297;
	mul.lo.s32 	%r302, %r297, -766435501;
	mul.hi.u32 	%r303, %r251, %r300;
	mul.lo.s32 	%r304, %r300, -845247145;
	xor.b32  	%r305, %r294, %r303;
	add.s32 	%r306, %r2, -1253254570;
	xor.b32  	%r307, %r305, %r306;
	xor.b32  	%r308, %r292, %r301;
	xor.b32  	%r309, %r308, %r12;
	mul.hi.u32 	%r310, %r248, %r307;
	mul.lo.s32 	%r311, %r307, -766435501;
	mul.hi.u32 	%r312, %r251, %r309;
	mul.lo.s32 	%r313, %r309, -845247145;
	xor.b32  	%r314, %r304, %r312;
	xor.b32  	%r315, %r314, %r13;
	xor.b32  	%r316, %r302, %r310;
	xor.b32  	%r317, %r316, %r14;
	mul.hi.u32 	%r318, %r248, %r315;
	mul.lo.s32 	%r319, %r315, -766435501;
	mul.hi.u32 	%r320, %r251, %r317;
	mul.lo.s32 	%r321, %r317, -845247145;
	xor.b32  	%r322, %r313, %r320;
	xor.b32  	%r323, %r322, %r15;
	xor.b32  	%r324, %r311, %r318;
	xor.b32  	%r325, %r324, %r16;
	mul.hi.u32 	%r326, %r248, %r323;
	mul.lo.s32 	%r56, %r323, -766435501;
	mul.hi.u32 	%r327, %r251, %r325;
	mul.lo.s32 	%r357, %r325, -845247145;
	xor.b32  	%r328, %r321, %r327;
	add.s32 	%r329, %r2, -1879881855;
	xor.b32  	%r358, %r328, %r329;
	xor.b32  	%r330, %r319, %r326;
	add.s32 	%r331, %r3, -1767562579;
	xor.b32  	%r59, %r330, %r331;
	mov.b32 	%r354, 0;
	mov.u32 	%r352, %r355;
	mov.u32 	%r353, %r356;
	mov.u32 	%r355, %r56;
	mov.u32 	%r356, %r59;
	bra.uni 	$L__BB0_15;
$L__BB0_10:
	add.s32 	%r362, %r362, 1;
	setp.ne.s32 	%p6, %r362, 0;
	@%p6 bra 	$L__BB0_13;
	add.s32 	%r361, %r361, 1;
	setp.ne.s32 	%p7, %r361, 0;
	@%p7 bra 	$L__BB0_13;
	add.s32 	%r360, %r360, 1;
	setp.eq.s32 	%p8, %r360, 0;
	selp.u32 	%r159, 1, 0, %p8;
	add.s32 	%r359, %r359, %r159;
	mov.b32 	%r361, 0;
$L__BB0_13:
	mov.b32 	%r161, -766435501;
	mul.hi.u32 	%r162, %r161, %r362;
	mul.lo.s32 	%r163, %r362, -766435501;
	mov.b32 	%r164, -845247145;
	mul.hi.u32 	%r165, %r164, %r360;
	mul.lo.s32 	%r166, %r360, -845247145;
	xor.b32  	%r167, %r165, %r2;
	xor.b32  	%r168, %r167, %r361;
	xor.b32  	%r169, %r162, %r3;
	xor.b32  	%r170, %r169, %r359;
	mul.hi.u32 	%r171, %r161, %r168;
	mul.lo.s32 	%r172, %r168, -766435501;
	mul.hi.u32 	%r173, %r164, %r170;
	mul.lo.s32 	%r174, %r170, -845247145;
	xor.b32  	%r175, %r166, %r173;
	xor.b32  	%r176, %r175, %r4;
	xor.b32  	%r177, %r163, %r171;
	xor.b32  	%r178, %r177, %r5;
	mul.hi.u32 	%r179, %r161, %r176;
	mul.lo.s32 	%r180, %r176, -766435501;
	mul.hi.u32 	%r181, %r164, %r178;
	mul.lo.s32 	%r182, %r178, -845247145;
	xor.b32  	%r183, %r174, %r181;
	add.s32 	%r184, %r2, 1013904242;
	xor.b32  	%r185, %r183, %r184;
	xor.b32  	%r186, %r172, %r179;
	xor.b32  	%r187, %r186, %r6;
	mul.hi.u32 	%r188, %r161, %r185;
	mul.lo.s32 	%r189, %r185, -766435501;
	mul.hi.u32 	%r190, %r164, %r187;
	mul.lo.s32 	%r191, %r187, -845247145;
	xor.b32  	%r192, %r182, %r190;
	xor.b32  	%r193, %r192, %r7;
	xor.b32  	%r194, %r180, %r188;
	xor.b32  	%r195, %r194, %r8;
	mul.hi.u32 	%r196, %r161, %r193;
	mul.lo.s32 	%r197, %r193, -766435501;
	mul.hi.u32 	%r198, %r164, %r195;
	mul.lo.s32 	%r199, %r195, -845247145;
	xor.b32  	%r200, %r191, %r198;
	xor.b32  	%r201, %r200, %r9;
	xor.b32  	%r202, %r189, %r196;
	xor.b32  	%r203, %r202, %r10;
	mul.hi.u32 	%r204, %r161, %r201;
	mul.lo.s32 	%r205, %r201, -766435501;
	mul.hi.u32 	%r206, %r164, %r203;
	mul.lo.s32 	%r207, %r203, -845247145;
	xor.b32  	%r208, %r199, %r206;
	add.s32 	%r209, %r2, 387276957;
	xor.b32  	%r210, %r208, %r209;
	xor.b32  	%r211, %r197, %r204;
	add.s32 	%r212, %r3, -1459197799;
	xor.b32  	%r213, %r211, %r212;
	mul.hi.u32 	%r214, %r161, %r210;
	mul.lo.s32 	%r215, %r210, -766435501;
	mul.hi.u32 	%r216, %r164, %r213;
	mul.lo.s32 	%r217, %r213, -845247145;
	xor.b32  	%r218, %r207, %r216;
	add.s32 	%r219, %r2, -1253254570;
	xor.b32  	%r220, %r218, %r219;
	xor.b32  	%r221, %r205, %r214;
	xor.b32  	%r222, %r221, %r12;
	mul.hi.u32 	%r223, %r161, %r220;
	mul.lo.s32 	%r224, %r220, -766435501;
	mul.hi.u32 	%r225, %r164, %r222;
	mul.lo.s32 	%r226, %r222, -845247145;
	xor.b32  	%r227, %r217, %r225;
	xor.b32  	%r228, %r227, %r13;
	xor.b32  	%r229, %r215, %r223;
	xor.b32  	%r230, %r229, %r14;
	mul.hi.u32 	%r231, %r161, %r228;
	mul.lo.s32 	%r232, %r228, -766435501;
	mul.hi.u32 	%r233, %r164, %r230;
	mul.lo.s32 	%r234, %r230, -845247145;
	xor.b32  	%r235, %r226, %r233;
	xor.b32  	%r236, %r235, %r15;
	xor.b32  	%r237, %r224, %r231;
	xor.b32  	%r238, %r237, %r16;
	mul.hi.u32 	%r239, %r161, %r236;
	mul.lo.s32 	%r44, %r236, -766435501;
	mul.hi.u32 	%r240, %r164, %r238;
	mul.lo.s32 	%r357, %r238, -845247145;
	xor.b32  	%r241, %r234, %r240;
	add.s32 	%r242, %r2, -1879881855;
	xor.b32  	%r352, %r241, %r242;
	xor.b32  	%r243, %r232, %r239;
	add.s32 	%r244, %r3, -1767562579;
	xor.b32  	%r356, %r243, %r244;
	mov.b32 	%r354, 1;
	mov.u32 	%r353, %r355;
	mov.u32 	%r355, %r44;
	mov.u32 	%r358, %r352;
	bra.uni 	$L__BB0_15;
$L__BB0_14:
	add.s32 	%r354, %r35, 2;
	setp.eq.s32 	%p12, %r35, 0;
	selp.b32 	%r352, %r357, %r358, %p12;
	mov.u32 	%r353, %r358;
$L__BB0_15:
	cvt.rn.f32.u32 	%f1, %r353;
	fma.rn.f32 	%f2, %f1, 0f2F800000, 0f2F000000;
	cvt.rn.f32.u32 	%f3, %r352;
	fma.rn.f32 	%f4, %f3, 0f2F800000, 0f2F000000;
	setp.lt.f32 	%p13, %f2, 0f3F000000;
	selp.b32 	%r332, -1, 1, %p13;
	add.s32 	%r363, %r332, %r363;
	setp.lt.f32 	%p14, %f4, 0f3F000000;
	selp.b32 	%r333, -1, 1, %p14;
	add.s32 	%r364, %r333, %r364;
	add.s32 	%r334, %r334, 1;
	setp.ne.s32 	%p15, %r334, 0;
	@%p15 bra 	$L__BB0_3;
$L__BB0_16:
	ld.param.u64 	%rd8, [_Z16randomWalkKernelP4int2iy_param_0];
	cvta.to.global.u64 	%rd5, %rd8;
	shl.b64 	%rd6, %rd1, 3;
	add.s64 	%rd7, %rd5, %rd6;
	st.global.v2.u32 	[%rd7], {%r363, %r364};
$L__BB0_17:
	ret;

}


// ===== COMPILED SASS (sm_100) =====

	.target	sm_100

	.elftype	@"ET_EXEC"


//--------------------- .note.nv.tkinfo           --------------------------
	.section	.note.nv.tkinfo,"",@"SHT_NOTE"
	.sectionflags	@"SHF_NOTE_NV_TKINFO"
	.tkinfo
        /*0018*/ 	.word	0x00000002
        /*0030*/ 	.string	""
        /*0030*/ 	.string	"ptxas"
        /*0030*/ 	.string	"Cuda compilation tools, release 13.0, V13.0.88"
        /*0030*/ 	.string	"Build cuda_13.0.r13.0/compiler.36424714_0"
        /*0030*/ 	.string	"-arch sm_100 -m 64 "



//--------------------- .note.nv.cuinfo           --------------------------
	.section	.note.nv.cuinfo,"",@"SHT_NOTE"
	.sectionflags	@"SHF_NOTE_NV_CUINFO"
        /*0018*/ 	.short	0x0002
        /*001a*/ 	.short	0x0064
        /*001c*/ 	.short	0x0082
	.zero		2


//--------------------- .nv.info                  --------------------------
	.section	.nv.info,"",@"SHT_CUDA_INFO"
	.align	4


	//----- nvinfo : EIATTR_REGCOUNT
	.align		4
        /*0000*/ 	.byte	0x04, 0x2f
        /*0002*/ 	.short	(.L_10 - .L_9)
	.align		4
.L_9:
        /*0004*/ 	.word	index@(_Z16randomWalkKernelP4int2iy)
        /*0008*/ 	.word	0x00000021


	//----- nvinfo : EIATTR_FRAME_SIZE
	.align		4
.L_10:
        /*000c*/ 	.byte	0x04, 0x11
        /*000e*/ 	.short	(.L_12 - .L_11)
	.align		4
.L_11:
        /*0010*/ 	.word	index@(_Z16randomWalkKernelP4int2iy)
        /*0014*/ 	.word	0x00000000


	//----- nvinfo : EIATTR_MIN_STACK_SIZE
	.align		4
.L_12:
        /*0018*/ 	.byte	0x04, 0x12
        /*001a*/ 	.short	(.L_14 - .L_13)
	.align		4
.L_13:
        /*001c*/ 	.word	index@(_Z16randomWalkKernelP4int2iy)
        /*0020*/ 	.word	0x00000000
.L_14:


//--------------------- .nv.compat                --------------------------
	.section	.nv.compat,"",@"SHT_CUDA_COMPAT_INFO"
	.align	4
        /*0000*/ 	.byte	0x02, 0x09, 0x00, 0x00, 0x02, 0x02, 0x01, 0x00, 0x02, 0x05, 0x05, 0x00, 0x03, 0x07, 0x01, 0x01
        /*0010*/ 	.byte	0x02, 0x03, 0x00, 0x00, 0x02, 0x06, 0x01, 0x00, 0x04, 0x0b, 0x08, 0x00, 0x01, 0x00, 0x00, 0x00
        /*0020*/ 	.byte	0x00, 0x00, 0x00, 0x00


//--------------------- .nv.info._Z16randomWalkKernelP4int2iy --------------------------
	.section	.nv.info._Z16randomWalkKernelP4int2iy,"",@"SHT_CUDA_INFO"
	.sectionflags	@""
	.align	4


	//----- nvinfo : EIATTR_CUDA_API_VERSION
	.align		4
        /*0000*/ 	.byte	0x04, 0x37
        /*0002*/ 	.short	(.L_16 - .L_15)
.L_15:
        /*0004*/ 	.word	0x00000082


	//----- nvinfo : EIATTR_KPARAM_INFO
	.align		4
.L_16:
        /*0008*/ 	.byte	0x04, 0x17
        /*000a*/ 	.short	(.L_18 - .L_17)
.L_17:
        /*000c*/ 	.word	0x00000000
        /*0010*/ 	.short	0x0002
        /*0012*/ 	.short	0x0010
        /*0014*/ 	.byte	0x00, 0xf0, 0x21, 0x00


	//----- nvinfo : EIATTR_KPARAM_INFO
	.align		4
.L_18:
        /*0018*/ 	.byte	0x04, 0x17
        /*001a*/ 	.short	(.L_20 - .L_19)
.L_19:
        /*001c*/ 	.word	0x00000000
        /*0020*/ 	.short	0x0001
        /*0022*/ 	.short	0x0008
        /*0024*/ 	.byte	0x00, 0xf0, 0x11, 0x00


	//----- nvinfo : EIATTR_KPARAM_INFO
	.align		4
.L_20:
        /*0028*/ 	.byte	0x04, 0x17
        /*002a*/ 	.short	(.L_22 - .L_21)
.L_21:
        /*002c*/ 	.word	0x00000000
        /*0030*/ 	.short	0x0000
        /*0032*/ 	.short	0x0000
        /*0034*/ 	.byte	0x00, 0xf5, 0x21, 0x00


	//----- nvinfo : EIATTR_SPARSE_MMA_MASK
	.align		4
.L_22:
        /*0038*/ 	.byte	0x03, 0x50
        /*003a*/ 	.short	0x0000


	//----- nvinfo : EIATTR_MAXREG_COUNT
	.align		4
        /*003c*/ 	.byte	0x03, 0x1b
        /*003e*/ 	.short	0x00ff


	//----- nvinfo : EIATTR_MERCURY_ISA_VERSION
	.align		4
        /*0040*/ 	.byte	0x03, 0x5f
        /*0042*/ 	.short	0x0101


	//----- nvinfo : EIATTR_VRC_CTA_INIT_COUNT
	.align		4
        /*0044*/ 	.byte	0x02, 0x4a
	.zero		1
	.zero		1


	//----- nvinfo : EIATTR_EXIT_INSTR_OFFSETS
	.align		4
        /*0048*/ 	.byte	0x04, 0x1c
        /*004a*/ 	.short	(.L_24 - .L_23)


	//   ....[0]....
.L_23:
        /*004c*/ 	.word	0x00000060


	//   ....[1]....
        /*0050*/ 	.word	0x00000ff0


	//----- nvinfo : EIATTR_CBANK_PARAM_SIZE
	.align		4
.L_24:
        /*0054*/ 	.byte	0x03, 0x19
        /*0056*/ 	.short	0x0018


	//----- nvinfo : EIATTR_PARAM_CBANK
	.align		4
        /*0058*/ 	.byte	0x04, 0x0a
        /*005a*/ 	.short	(.L_26 - .L_25)
	.align		4
.L_25:
        /*005c*/ 	.word	index@(.nv.constant0._Z16randomWalkKernelP4int2iy)
        /*0060*/ 	.short	0x0380
        /*0062*/ 	.short	0x0018


	//----- nvinfo : EIATTR_SW_WAR
	.align		4
.L_26:
        /*0064*/ 	.byte	0x04, 0x36
        /*0066*/ 	.short	(.L_28 - .L_27)
.L_27:
        /*0068*/ 	.word	0x00000008
.L_28:


//--------------------- .nv.callgraph             --------------------------
	.section	.nv.callgraph,"",@"SHT_CUDA_CALLGRAPH"
	.align	4
	.sectionentsize	8
	.align		4
        /*0000*/ 	.word	0x00000000
	.align		4
        /*0004*/ 	.word	0xffffffff
	.align		4
        /*0008*/ 	.word	0x00000000
	.align		4
        /*000c*/ 	.word	0xfffffffe
	.align		4
        /*0010*/ 	.word	0x00000000
	.align		4
        /*0014*/ 	.word	0xfffffffd
	.align		4
        /*0018*/ 	.word	0x00000000
	.align		4
        /*001c*/ 	.word	0xfffffffc


//--------------------- .nv.constant4             --------------------------
	.section	.nv.constant4,"a",@progbits
	.align	8
	.align		8
.nv.constant4:
        /*0000*/ 	.dword	precalc_xorwow_matrix
	.align		8
        /*0008*/ 	.dword	precalc_xorwow_offset_matrix
	.align		8
        /*0010*/ 	.dword	mrg32k3aM1
	.align		8
        /*0018*/ 	.dword	mrg32k3aM2
	.align		8
        /*0020*/ 	.dword	mrg32k3aM1SubSeq
	.align		8
        /*0028*/ 	.dword	mrg32k3aM2SubSeq
	.align		8
        /*0030*/ 	.dword	mrg32k3aM1Seq
	.align		8
        /*0038*/ 	.dword	mrg32k3aM2Seq


//--------------------- .nv.constant3             --------------------------
	.section	.nv.constant3,"a",@progbits
	.align	8
.nv.constant3:
	.type		__cr_lgamma_table,@object
	.size		__cr_lgamma_table,(.L_8 - __cr_lgamma_table)
__cr_lgamma_table:
        /*0000*/ 	.byte	0x00, 0x00, 0x00, 0x00, 0x00, 0x00, 0x00, 0x00, 0x00, 0x00, 0x00, 0x00, 0x00, 0x00, 0x00, 0x00
        /*0010*/ 	.byte	0xef, 0x39, 0xfa, 0xfe, 0x42, 0x2e, 0xe6, 0x3f, 0x02, 0x20, 0x2a, 0xfa, 0x0b, 0xab, 0xfc, 0x3f
        /*0020*/ 	.byte	0xf9, 0x2c, 0x92, 0x7c, 0xa7, 0x6c, 0x09, 0x40, 0xc9, 0x79, 0x44, 0x3c, 0x64, 0x26, 0x13, 0x40
        /*0030*/ 	.byte	0xca, 0x01, 0xcf, 0x3a, 0x27, 0x51, 0x1a, 0x40, 0x30, 0xcc, 0x2d, 0xf3, 0xe1, 0x0c, 0x21, 0x40
        /*0040*/ 	.byte	0x0d, 0xb7, 0xfc, 0x82, 0x8e, 0x35, 0x25, 0x40
.L_8:


//--------------------- .text._Z16randomWalkKernelP4int2iy --------------------------
	.section	.text._Z16randomWalkKernelP4int2iy,"ax",@progbits
	.align	128
        .global         _Z16randomWalkKernelP4int2iy
        .type           _Z16randomWalkKernelP4int2iy,@function
        .size           _Z16randomWalkKernelP4int2iy,(.L_x_8 - _Z16randomWalkKernelP4int2iy)
        .other          _Z16randomWalkKernelP4int2iy,@"STO_CUDA_ENTRY STV_DEFAULT"
_Z16randomWalkKernelP4int2iy:
.text._Z16randomWalkKernelP4int2iy:
[----:B------:R-:W-:Y:S01]  /*0000*/  LDC R1, c[0x0][0x37c] ;  /* 0x0000df00ff017b82 */ /* 0x000fe20000000800 */
[----:B------:R-:W0:Y:S07]  /*0010*/  S2R R3, SR_TID.X ;  /* 0x0000000000037919 */ /* 0x000e2e0000002100 */
[----:B------:R-:W0:Y:S08]  /*0020*/  S2UR UR4, SR_CTAID.X ;  /* 0x00000000000479c3 */ /* 0x000e300000002500 */
[----:B------:R-:W0:Y:S02]  /*0030*/  LDC R0, c[0x0][0x360] ;  /* 0x0000d800ff007b82 */ /* 0x000e240000000800 */
[----:B0-----:R-:W-:-:S05]  /*0040*/  IMAD R0, R0, UR4, R3 ;  /* 0x0000000400007c24 */ /* 0x001fca000f8e0203 */
[----:B------:R-:W-:-:S13]  /*0050*/  ISETP.GT.AND P0, PT, R0, 0x13, PT ;  /* 0x000000130000780c */ /* 0x000fda0003f04270 */
[----:B------:R-:W-:Y:S05]  /*0060*/  @P0 EXIT ;  /* 0x000000000000094d */ /* 0x000fea0003800000 */
[----:B------:R-:W0:Y:S01]  /*0070*/  LDCU UR6, c[0x0][0x388] ;  /* 0x00007100ff0677ac */ /* 0x000e220008000800 */
[----:B------:R-:W-:Y:S02]  /*0080*/  SHF.R.S32.HI R3, RZ, 0x1f, R0 ;  /* 0x0000001fff037819 */ /* 0x000fe40000011400 */
[----:B------:R-:W-:Y:S01]  /*0090*/  CS2R R14, SRZ ;  /* 0x00000000000e7805 */ /* 0x000fe2000001ff00 */
[----:B------:R-:W1:Y:S01]  /*00a0*/  LDCU.64 UR4, c[0x0][0x390] ;  /* 0x00007200ff0477ac */ /* 0x000e620008000a00 */
[----:B------:R-:W2:Y:S01]  /*00b0*/  LDCU.64 UR8, c[0x0][0x358] ;  /* 0x00006b00ff0877ac */ /* 0x000ea20008000a00 */
[----:B0-----:R-:W-:Y:S01]  /*00c0*/  UISETP.GE.AND UP0, UPT, UR6, 0x1, UPT ;  /* 0x000000010600788c */ /* 0x001fe2000bf06270 */
[----:B-1----:R-:W-:-:S04]  /*00d0*/  IADD3 R2, P0, PT, R0, UR4, RZ ;  /* 0x0000000400027c10 */ /* 0x002fc8000ff1e0ff */
[----:B------:R-:W-:-:S04]  /*00e0*/  IADD3.X R3, PT, PT, R3, UR5, RZ, P0, !PT ;  /* 0x0000000503037c10 */ /* 0x000fc800087fe4ff */
[----:B--2---:R-:W-:Y:S05]  /*00f0*/  BRA.U !UP0, `(.L_x_0) ;  /* 0x0000000d08a87547 */ /* 0x004fea000b800000 */
[C---:B------:R-:W-:Y:S01]  /*0100*/  IMAD.HI.U32 R6, R2.reuse, -0x2daee0ad, RZ ;  /* 0xd2511f5302067827 */ /* 0x040fe200078e00ff */
[C---:B------:R-:W-:Y:S02]  /*0110*/  IADD3 R25, PT, PT, R3.reuse, -0x24c28bd8, RZ ;  /* 0xdb3d742803197810 */ /* 0x040fe40007ffe0ff */
[----:B------:R-:W-:Y:S01]  /*0120*/  CS2R R28, SRZ ;  /* 0x00000000001c7805 */ /* 0x000fe2000001ff00 */
[----:B------:R-:W-:Y:S01]  /*0130*/  UIADD3 UR6, UPT, UPT, -UR6, URZ, URZ ;  /* 0x000000ff06067290 */ /* 0x000fe2000fffe1ff */
[C---:B------:R-:W-:Y:S01]  /*0140*/  IMAD.HI.U32 R7, R3.reuse, -0x326172a9, RZ ;  /* 0xcd9e8d5703077827 */ /* 0x040fe200078e00ff */
[----:B------:R-:W-:Y:S01]  /*0150*/  UMOV UR4, URZ ;  /* 0x000000ff00047c82 */ /* 0x000fe20008000000 */
[----:B------:R-:W-:Y:S02]  /*0160*/  UMOV UR5, URZ ;  /* 0x000000ff00057c82 */ /* 0x000fe40008000000 */
[----:B------:R-:W-:Y:S02]  /*0170*/  VIADD R4, R2, 0x9e3779b9 ;  /* 0x9e3779b902047836 */ /* 0x000fe40000000000 */
[----:B------:R-:W-:-:S02]  /*0180*/  VIADD R5, R3, 0xbb67ae85 ;  /* 0xbb67ae8503057836 */ /* 0x000fc40000000000 */
[----:B------:R-:W-:Y:S01]  /*0190*/  IMAD R10, R3, -0x326172a9, RZ ;  /* 0xcd9e8d57030a7824 */ /* 0x000fe200078e02ff */
[----:B------:R-:W-:Y:S01]  /*01a0*/  LOP3.LUT R8, R7, R4, RZ, 0x3c, !PT ;  /* 0x0000000407087212 */ /* 0x000fe200078e3cff */
[----:B------:R-:W-:Y:S01]  /*01b0*/  IMAD R12, R2, -0x2daee0ad, RZ ;  /* 0xd2511f53020c7824 */ /* 0x000fe200078e02ff */
[----:B------:R-:W-:Y:S01]  /*01c0*/  LOP3.LUT R9, R6, R5, RZ, 0x3c, !PT ;  /* 0x0000000506097212 */ /* 0x000fe200078e3cff */
[----:B------:R-:W-:Y:S01]  /*01d0*/  VIADD R11, R2, 0x3c6ef372 ;  /* 0x3c6ef372020b7836 */ /* 0x000fe20000000000 */
[----:B------:R-:W-:Y:S01]  /*01e0*/  IADD3 R6, PT, PT, R3, 0x76cf5d0a, RZ ;  /* 0x76cf5d0a03067810 */ /* 0x000fe20007ffe0ff */
[----:B------:R-:W-:-:S04]  /*01f0*/  IMAD.HI.U32 R13, R8, -0x2daee0ad, RZ ;  /* 0xd2511f53080d7827 */ /* 0x000fc800078e00ff */
[----:B------:R-:W-:Y:S01]  /*0200*/  IMAD.HI.U32 R7, R9, -0x326172a9, RZ ;  /* 0xcd9e8d5709077827 */ /* 0x000fe200078e00ff */
[----:B------:R-:W-:-:S03]  /*0210*/  LOP3.LUT R12, R6, R12, R13, 0x96, !PT ;  /* 0x0000000c060c7212 */ /* 0x000fc600078e960d */
[----:B------:R-:W-:Y:S01]  /*0220*/  IMAD R13, R8, -0x2daee0ad, RZ ;  /* 0xd2511f53080d7824 */ /* 0x000fe200078e02ff */
[----:B------:R-:W-:Y:S01]  /*0230*/  LOP3.LUT R10, R11, R10, R7, 0x96, !PT ;  /* 0x0000000a0b0a7212 */ /* 0x000fe200078e9607 */
[----:B------:R-:W-:Y:S01]  /*0240*/  IMAD R9, R9, -0x326172a9, RZ ;  /* 0xcd9e8d5709097824 */ /* 0x000fe200078e02ff */
[----:B------:R-:W-:Y:S01]  /*0250*/  IADD3 R7, PT, PT, R2, -0x255992d5, RZ ;  /* 0xdaa66d2b02077810 */ /* 0x000fe20007ffe0ff */
[----:B------:R-:W-:-:S04]  /*0260*/  IMAD.HI.U32 R14, R12, -0x326172a9, RZ ;  /* 0xcd9e8d570c0e7827 */ /* 0x000fc800078e00ff */
[C---:B------:R-:W-:Y:S01]  /*0270*/  IMAD.HI.U32 R11, R10.reuse, -0x2daee0ad, RZ ;  /* 0xd2511f530a0b7827 */ /* 0x040fe200078e00ff */
[----:B------:R-:W-:Y:S02]  /*0280*/  LOP3.LUT R14, R7, R9, R14, 0x96, !PT ;  /* 0x00000009070e7212 */ /* 0x000fe400078e960e */
[C---:B------:R-:W-:Y:S01]  /*0290*/  IADD3 R9, PT, PT, R3.reuse, -0x126145ec, RZ ;  /* 0xed9eba1403097810 */ /* 0x040fe20007ffe0ff */
[----:B------:R-:W-:Y:S02]  /*02a0*/  VIADD R8, R3, 0x32370b8f ;  /* 0x32370b8f03087836 */ /* 0x000fe40000000000 */
[----:B------:R-:W-:Y:S02]  /*02b0*/  IMAD R15, R10, -0x2daee0ad, RZ ;  /* 0xd2511f530a0f7824 */ /* 0x000fe400078e02ff */
[----:B------:R-:W-:Y:S01]  /*02c0*/  IMAD R12, R12, -0x326172a9, RZ ;  /* 0xcd9e8d570c0c7824 */ /* 0x000fe200078e02ff */
[----:B------:R-:W-:Y:S01]  /*02d0*/  LOP3.LUT R13, R8, R13, R11, 0x96, !PT ;  /* 0x0000000d080d7212 */ /* 0x000fe200078e960b */
[----:B------:R-:W-:-:S04]  /*02e0*/  IMAD.HI.U32 R16, R14, -0x2daee0ad, RZ ;  /* 0xd2511f530e107827 */ /* 0x000fc800078e00ff */
[----:B------:R-:W-:Y:S01]  /*02f0*/  IMAD.HI.U32 R11, R13, -0x326172a9, RZ ;  /* 0xcd9e8d570d0b7827 */ /* 0x000fe200078e00ff */
[----:B------:R-:W-:-:S03]  /*0300*/  LOP3.LUT R15, R9, R15, R16, 0x96, !PT ;  /* 0x0000000f090f7212 */ /* 0x000fc600078e9610 */
[----:B------:R-:W-:Y:S02]  /*0310*/  VIADD R10, R2, 0x78dde6e4 ;  /* 0x78dde6e4020a7836 */ /* 0x000fe40000000000 */
[----:B------:R-:W-:Y:S02]  /*0320*/  IMAD R17, R14, -0x2daee0ad, RZ ;  /* 0xd2511f530e117824 */ /* 0x000fe400078e02ff */
[----:B------:R-:W-:Y:S01]  /*0330*/  IMAD R13, R13, -0x326172a9, RZ ;  /* 0xcd9e8d570d0d7824 */ /* 0x000fe200078e02ff */
[----:B------:R-:W-:Y:S01]  /*0340*/  LOP3.LUT R12, R10, R12, R11, 0x96, !PT ;  /* 0x0000000c0a0c7212 */ /* 0x000fe200078e960b */
[----:B------:R-:W-:Y:S01]  /*0350*/  IMAD.HI.U32 R14, R15, -0x326172a9, RZ ;  /* 0xcd9e8d570f0e7827 */ /* 0x000fe200078e00ff */
[----:B------:R-:W-:-:S03]  /*0360*/  IADD3 R11, PT, PT, R2, 0x1715609d, RZ ;  /* 0x1715609d020b7810 */ /* 0x000fc60007ffe0ff */
[----:B------:R-:W-:Y:S01]  /*0370*/  IMAD.HI.U32 R16, R12, -0x2daee0ad, RZ ;  /* 0xd2511f530c107827 */ /* 0x000fe200078e00ff */
[----:B------:R-:W-:Y:S02]  /*0380*/  LOP3.LUT R13, R11, R13, R14, 0x96, !PT ;  /* 0x0000000d0b0d7212 */ /* 0x000fe400078e960e */
[C---:B------:R-:W-:Y:S01]  /*0390*/  IADD3 R11, PT, PT, R3.reuse, 0x646e171e, RZ ;  /* 0x646e171e030b7810 */ /* 0x040fe20007ffe0ff */
[----:B------:R-:W-:Y:S02]  /*03a0*/  VIADD R18, R3, 0xa9066899 ;  /* 0xa906689903127836 */ /* 0x000fe40000000000 */
[----:B------:R-:W-:Y:S02]  /*03b0*/  IMAD R15, R15, -0x326172a9, RZ ;  /* 0xcd9e8d570f0f7824 */ /* 0x000fe400078e02ff */
[----:B------:R-:W-:Y:S01]  /*03c0*/  VIADD R14, R2, 0xb54cda56 ;  /* 0xb54cda56020e7836 */ /* 0x000fe20000000000 */
[----:B------:R-:W-:Y:S01]  /*03d0*/  LOP3.LUT R16, R18, R17, R16, 0x96, !PT ;  /* 0x0000001112107212 */ /* 0x000fe200078e9610 */
[----:B------:R-:W-:-:S02]  /*03e0*/  IMAD R17, R12, -0x2daee0ad, RZ ;  /* 0xd2511f530c117824 */ /* 0x000fc400078e02ff */
[----:B------:R-:W-:-:S04]  /*03f0*/  IMAD.HI.U32 R18, R13, -0x2daee0ad, RZ ;  /* 0xd2511f530d127827 */ /* 0x000fc800078e00ff */
[----:B------:R-:W-:Y:S01]  /*0400*/  IMAD.HI.U32 R12, R16, -0x326172a9, RZ ;  /* 0xcd9e8d57100c7827 */ /* 0x000fe200078e00ff */
[----:B------:R-:W-:-:S03]  /*0410*/  LOP3.LUT R17, R11, R17, R18, 0x96, !PT ;  /* 0x000000110b117212 */ /* 0x000fc600078e9612 */
[----:B------:R-:W-:Y:S01]  /*0420*/  IMAD R19, R13, -0x2daee0ad, RZ ;  /* 0xd2511f530d137824 */ /* 0x000fe200078e02ff */
[----:B------:R-:W-:Y:S01]  /*0430*/  LOP3.LUT R14, R14, R15, R12, 0x96, !PT ;  /* 0x0000000f0e0e7212 */ /* 0x000fe200078e960c */
[----:B------:R-:W-:Y:S01]  /*0440*/  IMAD R16, R16, -0x326172a9, RZ ;  /* 0xcd9e8d5710107824 */ /* 0x000fe200078e02ff */
[----:B------:R-:W-:Y:S01]  /*0450*/  IADD3 R12, PT, PT, R2, 0x5384540f, RZ ;  /* 0x5384540f020c7810 */ /* 0x000fe20007ffe0ff */
[----:B------:R-:W-:-:S04]  /*0460*/  IMAD.HI.U32 R15, R17, -0x326172a9, RZ ;  /* 0xcd9e8d57110f7827 */ /* 0x000fc800078e00ff */
[----:B------:R-:W-:Y:S01]  /*0470*/  IMAD.HI.U32 R18, R14, -0x2daee0ad, RZ ;  /* 0xd2511f530e127827 */ /* 0x000fe200078e00ff */
[----:B------:R-:W-:-:S03]  /*0480*/  LOP3.LUT R15, R12, R16, R15, 0x96, !PT ;  /* 0x000000100c0f7212 */ /* 0x000fc600078e960f */
[----:B------:R-:W-:Y:S02]  /*0490*/  VIADD R13, R3, 0x1fd5c5a3 ;  /* 0x1fd5c5a3030d7836 */ /* 0x000fe40000000000 */
[----:B------:R-:W-:Y:S02]  /*04a0*/  IMAD R17, R17, -0x326172a9, RZ ;  /* 0xcd9e8d5711117824 */ /* 0x000fe400078e02ff */
[----:B------:R-:W-:Y:S01]  /*04b0*/  IMAD.HI.U32 R16, R15, -0x2daee0ad, RZ ;  /* 0xd2511f530f107827 */ /* 0x000fe200078e00ff */
[----:B------:R-:W-:-:S03]  /*04c0*/  LOP3.LUT R19, R13, R19, R18, 0x96, !PT ;  /* 0x000000130d137212 */ /* 0x000fc600078e9612 */
[----:B------:R-:W-:Y:S02]  /*04d0*/  IMAD R18, R14, -0x2daee0ad, RZ ;  /* 0xd2511f530e127824 */ /* 0x000fe400078e02ff */
[----:B------:R-:W-:-:S03]  /*04e0*/  IMAD.HI.U32 R14, R19, -0x326172a9, RZ ;  /* 0xcd9e8d57130e7827 */ /* 0x000fc600078e00ff */
[----:B------:R-:W-:Y:S01]  /*04f0*/  LOP3.LUT R16, R25, R18, R16, 0x96, !PT ;  /* 0x0000001219107212 */ /* 0x000fe200078e9610 */
[C---:B------:R-:W-:Y:S01]  /*0500*/  VIADD R27, R2.reuse, 0xf1bbcdc8 ;  /* 0xf1bbcdc8021b7836 */ /* 0x040fe20000000000 */
[----:B------:R-:W-:Y:S01]  /*0510*/  IADD3 R18, PT, PT, R2, -0x700cb87f, RZ ;  /* 0x8ff3478102127810 */ /* 0x000fe20007ffe0ff */
[----:B------:R-:W-:Y:S02]  /*0520*/  IMAD R20, R19, -0x326172a9, RZ ;  /* 0xcd9e8d5713147824 */ /* 0x000fe400078e02ff */
[----:B------:R-:W-:Y:S01]  /*0530*/  IMAD R26, R15, -0x2daee0ad, RZ ;  /* 0xd2511f530f1a7824 */ /* 0x000fe200078e02ff */
[----:B------:R-:W-:Y:S01]  /*0540*/  LOP3.LUT R14, R27, R17, R14, 0x96, !PT ;  /* 0x000000111b0e7212 */ /* 0x000fe200078e960e */
[----:B------:R-:W-:-:S04]  /*0550*/  IMAD.HI.U32 R19, R16, -0x326172a9, RZ ;  /* 0xcd9e8d5710137827 */ /* 0x000fc800078e00ff */
[----:B------:R-:W-:Y:S01]  /*0560*/  IMAD.WIDE.U32 R14, R14, -0x2daee0ad, RZ ;  /* 0xd2511f530e0e7825 */ /* 0x000fe200078e00ff */
[----:B------:R-:W-:-:S03]  /*0570*/  LOP3.LUT R18, R18, R20, R19, 0x96, !PT ;  /* 0x0000001412127212 */ /* 0x000fc600078e9613 */
[----:B------:R-:W-:Y:S01]  /*0580*/  VIADD R17, R3, 0x96a522ad ;  /* 0x96a522ad03117836 */ /* 0x000fe20000000000 */
[----:B------:R-:W-:Y:S01]  /*0590*/  MOV R24, R14 ;  /* 0x0000000e00187202 */ /* 0x000fe20000000f00 */
[----:B------:R-:W-:Y:S02]  /*05a0*/  IMAD.MOV.U32 R30, RZ, RZ, RZ ;  /* 0x000000ffff1e7224 */ /* 0x000fe400078e00ff */
[----:B------:R-:W-:Y:S01]  /*05b0*/  IMAD R20, R16, -0x326172a9, RZ ;  /* 0xcd9e8d5710147824 */ /* 0x000fe200078e02ff */
[----:B------:R-:W-:Y:S02]  /*05c0*/  LOP3.LUT R26, R17, R26, R15, 0x96, !PT ;  /* 0x0000001a111a7212 */ /* 0x000fe400078e960f */
[----:B------:R-:W-:-:S07]  /*05d0*/  CS2R R14, SRZ ;  /* 0x00000000000e7805 */ /* 0x000fce000001ff00 */
.L_x_6:
[----:B------:R-:W-:Y:S01]  /*05e0*/  UISETP.NE.AND UP0, UPT, UR5, 0x1, UPT ;  /* 0x000000010500788c */ /* 0x000fe2000bf05270 */
[----:B------:R-:W-:Y:S01]  /*05f0*/  MOV R21, R26 ;  /* 0x0000001a00157202 */ /* 0x000fe20000000f00 */
[----:B------:R-:W-:Y:S01]  /*0600*/  IMAD.MOV.U32 R17, RZ, RZ, R20 ;  /* 0x000000ffff117224 */ /* 0x000fe200078e0014 */
[----:B------:R-:W-:Y:S01]  /*0610*/  UMOV UR7, UR5 ;  /* 0x0000000500077c82 */ /* 0x000fe20008000000 */
[----:B------:R-:W-:-:S05]  /*0620*/  UMOV UR5, 0x3 ;  /* 0x0000000300057882 */ /* 0x000fca0000000000 */
[----:B------:R-:W-:Y:S05]  /*0630*/  BRA.U !UP0, `(.L_x_1) ;  /* 0x0000000908187547 */ /* 0x000fea000b800000 */
[----:B------:R-:W-:-:S09]  /*0640*/  UISETP.NE.AND UP0, UPT, UR7, 0x3, UPT ;  /* 0x000000030700788c */ /* 0x000fd2000bf05270 */
[----:B------:R-:W-:Y:S05]  /*0650*/  BRA.U !UP0, `(.L_x_2) ;  /* 0x0000000508187547 */ /* 0x000fea000b800000 */
[----:B------:R-:W-:-:S09]  /*0660*/  UISETP.NE.AND UP0, UPT, UR7, 0x2, UPT ;  /* 0x000000020700788c */ /* 0x000fd2000bf05270 */
[----:B------:R-:W-:Y:S05]  /*0670*/  BRA.U UP0, `(.L_x_3) ;  /* 0x0000000100fc7547 */ /* 0x000fea000b800000 */
[----:B------:R-:W-:-:S04]  /*0680*/  UIADD3 UR4, UPT, UPT, UR4, 0x1, URZ ;  /* 0x0000000104047890 */ /* 0x000fc8000fffe0ff */
[----:B------:R-:W-:Y:S02]  /*0690*/  UISETP.NE.AND UP0, UPT, UR4, URZ, UPT ;  /* 0x000000ff0400728c */ /* 0x000fe4000bf05270 */
[----:B------:R-:W-:-:S07]  /*06a0*/  UIMAD.WIDE.U32 UR10, UR4, -0x2daee0ad, URZ ;  /* 0xd2511f53040a78a5 */ /* 0x000fce000f8e00ff */
[----:B------:R-:W-:Y:S05]  /*06b0*/  BRA.U UP0, `(.L_x_4) ;  /* 0x0000000100207547 */ /* 0x000fea000b800000 */
[----:B------:R-:W-:-:S04]  /*06c0*/  IADD3 R29, PT, PT, R29, 0x1, RZ ;  /* 0x000000011d1d7810 */ /* 0x000fc80007ffe0ff */
[----:B------:R-:W-:-:S13]  /*06d0*/  ISETP.NE.AND P0, PT, R29, RZ, PT ;  /* 0x000000ff1d00720c */ /* 0x000fda0003f05270 */
[----:B------:R-:W-:Y:S01]  /*06e0*/  @!P0 VIADD R28, R28, 0x1 ;  /* 0x000000011c1c8836 */ /* 0x000fe20000000000 */
[----:B------:R-:W-:Y:S02]  /*06f0*/  @!P0 IADD3 R16, PT, PT, R30, 0x1, RZ ;  /* 0x000000011e108810 */ /* 0x000fe40007ffe0ff */
[----:B------:R-:W-:Y:S02]  /*0700*/  @!P0 MOV R29, RZ ;  /* 0x000000ff001d8202 */ /* 0x000fe40000000f00 */
[----:B------:R-:W-:-:S13]  /*0710*/  ISETP.NE.AND P1, PT, R28, RZ, !P0 ;  /* 0x000000ff1c00720c */ /* 0x000fda0004725270 */
[----:B------:R-:W-:-:S04]  /*0720*/  @P1 IMAD.MOV R16, RZ, RZ, R30 ;  /* 0x000000ffff101224 */ /* 0x000fc800078e021e */
[----:B------:R-:W-:-:S07]  /*0730*/  @!P0 IMAD.MOV.U32 R30, RZ, RZ, R16 ;  /* 0x000000ffff1e8224 */ /* 0x000fce00078e0010 */
.L_x_4:
[----:B------:R-:W-:Y:S01]  /*0740*/  IMAD.WIDE.U32 R16, R28, -0x326172a9, RZ ;  /* 0xcd9e8d571c107825 */ /* 0x000fe200078e00ff */
[----:B------:R-:W-:Y:S01]  /*0750*/  LOP3.LUT R20, R30, UR11, R3, 0x96, !PT ;  /* 0x0000000b1e147c12 */ /* 0x000fe2000f8e9603 */
[----:B------:R-:W-:-:S03]  /*0760*/  UMOV UR5, URZ ;  /* 0x000000ff00057c82 */ /* 0x000fc60008000000 */
[----:B------:R-:W-:Y:S01]  /*0770*/  LOP3.LUT R22, R29, R17, R2, 0x96, !PT ;  /* 0x000000111d167212 */ /* 0x000fe200078e9602 */
[----:B------:R-:W-:-:S04]  /*0780*/  IMAD.WIDE.U32 R20, R20, -0x326172a9, RZ ;  /* 0xcd9e8d5714147825 */ /* 0x000fc800078e00ff */
[----:B------:R-:W-:Y:S01]  /*0790*/  IMAD.WIDE.U32 R22, R22, -0x2daee0ad, RZ ;  /* 0xd2511f5316167825 */ /* 0x000fe200078e00ff */
[----:B------:R-:W-:-:S04]  /*07a0*/  LOP3.LUT R18, R4, R16, R21, 0x96, !PT ;  /* 0x0000001004127212 */ /* 0x000fc800078e9615 */
[----:B------:R-:W-:Y:S01]  /*07b0*/  LOP3.LUT R16, R5, UR10, R23, 0x96, !PT ;  /* 0x0000000a05107c12 */ /* 0x000fe2000f8e9617 */
[----:B------:R-:W-:Y:S01]  /*07c0*/  IMAD.WIDE.U32 R18, R18, -0x2daee0ad, RZ ;  /* 0xd2511f5312127825 */ /* 0x000fe200078e00ff */
[----:B------:R-:W-:-:S03]  /*07d0*/  IADD3 R23, PT, PT, R2, 0x3c6ef372, RZ ;  /* 0x3c6ef37202177810 */ /* 0x000fc60007ffe0ff */
[----:B------:R-:W-:Y:S01]  /*07e0*/  IMAD.WIDE.U32 R16, R16, -0x326172a9, RZ ;  /* 0xcd9e8d5710107825 */ /* 0x000fe200078e00ff */
[----:B------:R-:W-:-:S04]  /*07f0*/  LOP3.LUT R21, R6, R22, R19, 0x96, !PT ;  /* 0x0000001606157212 */ /* 0x000fc800078e9613 */
[----:B------:R-:W-:Y:S01]  /*0800*/  LOP3.LUT R22, R23, R20, R17, 0x96, !PT ;  /* 0x0000001417167212 */ /* 0x000fe200078e9611 */
[----:B------:R-:W-:-:S04]  /*0810*/  IMAD.WIDE.U32 R20, R21, -0x326172a9, RZ ;  /* 0xcd9e8d5715147825 */ /* 0x000fc800078e00ff */
[----:B------:R-:W-:Y:S01]  /*0820*/  IMAD.WIDE.U32 R22, R22, -0x2daee0ad, RZ ;  /* 0xd2511f5316167825 */ /* 0x000fe200078e00ff */
[----:B------:R-:W-:-:S04]  /*0830*/  LOP3.LUT R19, R7, R16, R21, 0x96, !PT ;  /* 0x0000001007137212 */ /* 0x000fc800078e9615 */
[----:B------:R-:W-:Y:S01]  /*0840*/  LOP3.LUT R16, R8, R18, R23, 0x96, !PT ;  /* 0x0000001208107212 */ /* 0x000fe200078e9617 */
[----:B------:R-:W-:-:S04]  /*0850*/  IMAD.WIDE.U32 R18, R19, -0x2daee0ad, RZ ;  /* 0xd2511f5313127825 */ /* 0x000fc800078e00ff */
[----:B------:R-:W-:Y:S01]  /*0860*/  IMAD.WIDE.U32 R16, R16, -0x326172a9, RZ ;  /* 0xcd9e8d5710107825 */ /* 0x000fe200078e00ff */
[----:B------:R-:W-:-:S03]  /*0870*/  LOP3.LUT R21, R9, R22, R19, 0x96, !PT ;  /* 0x0000001609157212 */ /* 0x000fc600078e9613 */
[----:B------:R-:W-:Y:S01]  /*0880*/  VIADD R19, R2, 0x1715609d ;  /* 0x1715609d02137836 */ /* 0x000fe20000000000 */
[----:B------:R-:W-:Y:S01]  /*0890*/  LOP3.LUT R22, R10, R20, R17, 0x96, !PT ;  /* 0x000000140a167212 */ /* 0x000fe200078e9611 */
[----:B------:R-:W-:Y:S01]  /*08a0*/  IMAD.WIDE.U32 R20, R21, -0x326172a9, RZ ;  /* 0xcd9e8d5715147825 */ /* 0x000fe200078e00ff */
[----:B------:R-:W-:-:S03]  /*08b0*/  IADD3 R17, PT, PT, R3, -0x56f99767, RZ ;  /* 0xa906689903117810 */ /* 0x000fc60007ffe0ff */
[----:B------:R-:W-:Y:S01]  /*08c0*/  IMAD.WIDE.U32 R22, R22, -0x2daee0ad, RZ ;  /* 0xd2511f5316167825 */ /* 0x000fe200078e00ff */
[----:B------:R-:W-:-:S04]  /*08d0*/  LOP3.LUT R19, R19, R16, R21, 0x96, !PT ;  /* 0x0000001013137212 */ /* 0x000fc800078e9615 */
[----:B------:R-:W-:Y:S01]  /*08e0*/  LOP3.LUT R16, R17, R18, R23, 0x96, !PT ;  /* 0x0000001211107212 */ /* 0x000fe200078e9617 */
[----:B------:R-:W-:-:S04]  /*08f0*/  IMAD.WIDE.U32 R18, R19, -0x2daee0ad, RZ ;  /* 0xd2511f5313127825 */ /* 0x000fc800078e00ff */
[----:B------:R-:W-:Y:S01]  /*0900*/  IMAD.WIDE.U32 R16, R16, -0x326172a9, RZ ;  /* 0xcd9e8d5710107825 */ /* 0x000fe200078e00ff */
[----:B------:R-:W-:-:S03]  /*0910*/  LOP3.LUT R21, R11, R22, R19, 0x96, !PT ;  /* 0x000000160b157212 */ /* 0x000fc600078e9613 */
[----:B------:R-:W-:-:S05]  /*0920*/  VIADD R23, R2, 0xb54cda56 ;  /* 0xb54cda5602177836 */ /* 0x000fca0000000000 */
[----:B------:R-:W-:Y:S01]  /*0930*/  LOP3.LUT R22, R23, R20, R17, 0x96, !PT ;  /* 0x0000001417167212 */ /* 0x000fe200078e9611 */
[----:B------:R-:W-:-:S04]  /*0940*/  IMAD.WIDE.U32 R20, R21, -0x326172a9, RZ ;  /* 0xcd9e8d5715147825 */ /* 0x000fc800078e00ff */
[----:B------:R-:W-:Y:S01]  /*0950*/  IMAD.WIDE.U32 R22, R22, -0x2daee0ad, RZ ;  /* 0xd2511f5316167825 */ /* 0x000fe200078e00ff */
[----:B------:R-:W-:-:S04]  /*0960*/  LOP3.LUT R16, R12, R16, R21, 0x96, !PT ;  /* 0x000000100c107212 */ /* 0x000fc800078e9615 */
[----:B------:R-:W-:Y:S01]  /*0970*/  LOP3.LUT R18, R13, R18, R23, 0x96, !PT ;  /* 0x000000120d127212 */ /* 0x000fe200078e9617 */
[----:B------:R-:W-:-:S04]  /*0980*/  IMAD.WIDE.U32 R16, R16, -0x2daee0ad, RZ ;  /* 0xd2511f5310107825 */ /* 0x000fc800078e00ff */
[----:B------:R-:W-:Y:S01]  /*0990*/  IMAD.WIDE.U32 R18, R18, -0x326172a9, RZ ;  /* 0xcd9e8d5712127825 */ /* 0x000fe200078e00ff */
[----:B------:R-:W-:Y:S02]  /*09a0*/  LOP3.LUT R21, R25, R22, R17, 0x96, !PT ;  /* 0x0000001619157212 */ /* 0x000fe400078e9611 */
[----:B------:R-:W-:Y:S02]  /*09b0*/  IADD3 R17, PT, PT, R2, -0x700cb87f, RZ ;  /* 0x8ff3478102117810 */ /* 0x000fe40007ffe0ff */
[----:B------:R-:W-:Y:S01]  /*09c0*/  LOP3.LUT R22, R27, R20, R19, 0x96, !PT ;  /* 0x000000141b167212 */ /* 0x000fe200078e9613 */
[----:B------:R-:W-:Y:S02]  /*09d0*/  VIADD R19, R3, 0x96a522ad ;  /* 0x96a522ad03137836 */ /* 0x000fe40000000000 */
[----:B------:R-:W-:-:S04]  /*09e0*/  IMAD.WIDE.U32 R20, R21, -0x326172a9, RZ ;  /* 0xcd9e8d5715147825 */ /* 0x000fc800078e00ff */
[----:B------:R-:W-:Y:S01]  /*09f0*/  IMAD.WIDE.U32 R22, R22, -0x2daee0ad, RZ ;  /* 0xd2511f5316167825 */ /* 0x000fe200078e00ff */
[----:B------:R-:W-:Y:S02]  /*0a00*/  LOP3.LUT R18, R17, R18, R21, 0x96, !PT ;  /* 0x0000001211127212 */ /* 0x000fe400078e9615 */
[----:B------:R-:W-:Y:S01]  /*0a10*/  MOV R21, R24 ;  /* 0x0000001800157202 */ /* 0x000fe20000000f00 */
[----:B------:R-:W-:Y:S01]  /*0a20*/  IMAD.MOV.U32 R24, RZ, RZ, R22 ;  /* 0x000000ffff187224 */ /* 0x000fe200078e0016 */
[----:B------:R-:W-:Y:S02]  /*0a30*/  LOP3.LUT R16, R19, R16, R23, 0x96, !PT ;  /* 0x0000001013107212 */ /* 0x000fe400078e9617 */
[----:B------:R-:W-:-:S03]  /*0a40*/  MOV R17, R26 ;  /* 0x0000001a00117202 */ /* 0x000fc60000000f00 */
[----:B------:R-:W-:Y:S01]  /*0a50*/  IMAD.MOV.U32 R26, RZ, RZ, R16 ;  /* 0x000000ffff1a7224 */ /* 0x000fe200078e0010 */
[----:B------:R-:W-:Y:S06]  /*0a60*/  BRA `(.L_x_1) ;  /* 0x00000004000c7947 */ /* 0x000fec0003800000 */
.L_x_3:
[----:B------:R-:W-:Y:S01]  /*0a70*/  ISETP.NE.AND P0, PT, RZ, UR7, PT ;  /* 0x00000007ff007c0c */ /* 0x000fe2000bf05270 */
[----:B------:R-:W-:Y:S01]  /*0a80*/  UIADD3 UR5, UPT, UPT, UR7, 0x2, URZ ;  /* 0x0000000207057890 */ /* 0x000fe2000fffe0ff */
[-C--:B------:R-:W-:Y:S02]  /*0a90*/  MOV R17, R18.reuse ;  /* 0x0000001200117202 */ /* 0x080fe40000000f00 */
[----:B------:R-:W-:Y:S01]  /*0aa0*/  SEL R21, R20, R18, !P0 ;  /* 0x0000001214157207 */ /* 0x000fe20004000000 */
[----:B------:R-:W-:Y:S08]  /*0ab0*/  BRA `(.L_x_1) ;  /* 0x0000000000f87947 */ /* 0x000ff00003800000 */
.L_x_2:
[----:B------:R-:W-:-:S04]  /*0ac0*/  UIADD3 UR4, UPT, UPT, UR4, 0x1, URZ ;  /* 0x0000000104047890 */ /* 0x000fc8000fffe0ff */
[----:B------:R-:W-:Y:S02]  /*0ad0*/  UISETP.NE.AND UP0, UPT, UR4, URZ, UPT ;  /* 0x000000ff0400728c */ /* 0x000fe4000bf05270 */
[----:B------:R-:W-:-:S07]  /*0ae0*/  UIMAD.WIDE.U32 UR10, UR4, -0x2daee0ad, URZ ;  /* 0xd2511f53040a78a5 */ /* 0x000fce000f8e00ff */
[----:B------:R-:W-:Y:S05]  /*0af0*/  BRA.U UP0, `(.L_x_5) ;  /* 0x0000000100207547 */ /* 0x000fea000b800000 */
[----:B------:R-:W-:-:S05]  /*0b00*/  VIADD R29, R29, 0x1 ;  /* 0x000000011d1d7836 */ /* 0x000fca0000000000 */
[----:B------:R-:W-:-:S13]  /*0b10*/  ISETP.NE.AND P0, PT, R29, RZ, PT ;  /* 0x000000ff1d00720c */ /* 0x000fda0003f05270 */
[----:B------:R-:W-:Y:S01]  /*0b20*/  @!P0 IADD3 R28, PT, PT, R28, 0x1, RZ ;  /* 0x000000011c1c8810 */ /* 0x000fe20007ffe0ff */
[----:B------:R-:W-:Y:S02]  /*0b30*/  @!P0 VIADD R16, R30, 0x1 ;  /* 0x000000011e108836 */ /* 0x000fe40000000000 */
[----:B------:R-:W-:Y:S01]  /*0b40*/  @!P0 IMAD.MOV.U32 R29, RZ, RZ, RZ ;  /* 0x000000ffff1d8224 */ /* 0x000fe200078e00ff */
[----:B------:R-:W-:-:S13]  /*0b50*/  ISETP.NE.AND P1, PT, R28, RZ, !P0 ;  /* 0x000000ff1c00720c */ /* 0x000fda0004725270 */
[----:B------:R-:W-:-:S04]  /*0b60*/  @P1 IADD3 R16, PT, PT, R30, RZ, RZ ;  /* 0x000000ff1e101210 */ /* 0x000fc80007ffe0ff */
[----:B------:R-:W-:-:S07]  /*0b70*/  @!P0 MOV R30, R16 ;  /* 0x00000010001e8202 */ /* 0x000fce0000000f00 */
.L_x_5:
[----:B------:R-:W-:Y:S01]  /*0b80*/  IMAD.WIDE.U32 R20, R28, -0x326172a9, RZ ;  /* 0xcd9e8d571c147825 */ /* 0x000fe200078e00ff */
[----:B------:R-:W-:Y:S01]  /*0b90*/  LOP3.LUT R16, R30, UR11, R3, 0x96, !PT ;  /* 0x0000000b1e107c12 */ /* 0x000fe2000f8e9603 */
[----:B------:R-:W-:-:S03]  /*0ba0*/  UMOV UR5, 0x1 ;  /* 0x0000000100057882 */ /* 0x000fc60000000000 */
[----:B------:R-:W-:Y:S01]  /*0bb0*/  LOP3.LUT R18, R29, R21, R2, 0x96, !PT ;  /* 0x000000151d127212 */ /* 0x000fe200078e9602 */
[----:B------:R-:W-:-:S04]  /*0bc0*/  IMAD.WIDE.U32 R16, R16, -0x326172a9, RZ ;  /* 0xcd9e8d5710107825 */ /* 0x000fc800078e00ff */
[----:B------:R-:W-:Y:S01]  /*0bd0*/  IMAD.WIDE.U32 R18, R18, -0x2daee0ad, RZ ;  /* 0xd2511f5312127825 */ /* 0x000fe200078e00ff */
[----:B------:R-:W-:-:S03]  /*0be0*/  LOP3.LUT R22, R4, R20, R17, 0x96, !PT ;  /* 0x0000001404167212 */ /* 0x000fc600078e9611 */
[----:B------:R-:W-:Y:S01]  /*0bf0*/  VIADD R17, R2, 0x3c6ef372 ;  /* 0x3c6ef37202117836 */ /* 0x000fe20000000000 */
[----:B------:R-:W-:Y:S01]  /*0c00*/  LOP3.LUT R20, R5, UR10, R19, 0x96, !PT ;  /* 0x0000000a05147c12 */ /* 0x000fe2000f8e9613 */
[----:B------:R-:W-:-:S04]  /*0c10*/  IMAD.WIDE.U32 R22, R22, -0x2daee0ad, RZ ;  /* 0xd2511f5316167825 */ /* 0x000fc800078e00ff */
        /* <DEDUP_REMOVED lines=13> */
[----:B------:R-:W-:-:S03]  /*0cf0*/  IADD3 R21, PT, PT, R2, 0x1715609d, RZ ;  /* 0x1715609d02157810 */ /* 0x000fc60007ffe0ff */
[----:B------:R-:W-:Y:S01]  /*0d00*/  IMAD.WIDE.U32 R18, R18, -0x2daee0ad, RZ ;  /* 0xd2511f5312127825 */ /* 0x000fe200078e00ff */
[----:B------:R-:W-:Y:S02]  /*0d10*/  LOP3.LUT R21, R21, R20, R17, 0x96, !PT ;  /* 0x0000001415157212 */ /* 0x000fe400078e9611 */
[----:B------:R-:W-:Y:S02]  /*0d20*/  IADD3 R17, PT, PT, R2, -0x4ab325aa, RZ ;  /* 0xb54cda5602117810 */ /* 0x000fe40007ffe0ff */
[----:B------:R-:W-:Y:S01]  /*0d30*/  LOP3.LUT R20, R23, R22, R19, 0x96, !PT ;  /* 0x0000001617147212 */ /* 0x000fe200078e9613 */
        /* <DEDUP_REMOVED lines=13> */
[----:B------:R-:W-:-:S04]  /*0e10*/  IMAD.WIDE.U32 R18, R18, -0x326172a9, RZ ;  /* 0xcd9e8d5712127825 */ /* 0x000fc800078e00ff */
[----:B------:R-:W-:Y:S02]  /*0e20*/  VIADD R21, R2, 0x8ff34781 ;  /* 0x8ff3478102157836 */ /* 0x000fe40000000000 */
[----:B------:R-:W-:-:S03]  /*0e30*/  IMAD.WIDE.U32 R16, R16, -0x2daee0ad, RZ ;  /* 0xd2511f5310107825 */ /* 0x000fc600078e00ff */
[----:B------:R-:W-:Y:S01]  /*0e40*/  LOP3.LUT R21, R21, R20, R19, 0x96, !PT ;  /* 0x0000001415157212 */ /* 0x000fe200078e9613 */
[----:B------:R-:W-:Y:S01]  /*0e50*/  IMAD.MOV.U32 R20, RZ, RZ, R18 ;  /* 0x000000ffff147224 */ /* 0x000fe200078e0012 */
[----:B------:R-:W-:Y:S02]  /*0e60*/  LOP3.LUT R26, R23, R22, R17, 0x96, !PT ;  /* 0x00000016171a7212 */ /* 0x000fe400078e9611 */
[----:B------:R-:W-:Y:S01]  /*0e70*/  MOV R17, R24 ;  /* 0x0000001800117202 */ /* 0x000fe20000000f00 */
[----:B------:R-:W-:Y:S01]  /*0e80*/  IMAD.MOV.U32 R24, RZ, RZ, R16 ;  /* 0x000000ffff187224 */ /* 0x000fe200078e0010 */
[----:B------:R-:W-:-:S07]  /*0e90*/  MOV R18, R21 ;  /* 0x0000001500127202 */ /* 0x000fce0000000f00 */
.L_x_1:
[----:B------:R-:W-:Y:S01]  /*0ea0*/  I2FP.F32.U32 R16, R17 ;  /* 0x0000001100107245 */ /* 0x000fe20000201000 */
[----:B------:R-:W-:Y:S01]  /*0eb0*/  IMAD.MOV.U32 R19, RZ, RZ, 0x2f800000 ;  /* 0x2f800000ff137424 */ /* 0x000fe200078e00ff */
[----:B------:R-:W-:Y:S01]  /*0ec0*/  I2FP.F32.U32 R17, R21 ;  /* 0x0000001500117245 */ /* 0x000fe20000201000 */
[----:B------:R-:W-:Y:S02]  /*0ed0*/  UIADD3 UR6, UPT, UPT, UR6, 0x1, URZ ;  /* 0x0000000106067890 */ /* 0x000fe4000fffe0ff */
[-C--:B------:R-:W-:Y:S02]  /*0ee0*/  FFMA R16, R16, R19.reuse, 1.1641532182693481445e-10 ;  /* 0x2f00000010107423 */ /* 0x080fe40000000013 */
[----:B------:R-:W-:Y:S01]  /*0ef0*/  FFMA R17, R17, R19, 1.1641532182693481445e-10 ;  /* 0x2f00000011117423 */ /* 0x000fe20000000013 */
[----:B------:R-:W-:Y:S02]  /*0f00*/  UISETP.NE.AND UP0, UPT, UR6, URZ, UPT ;  /* 0x000000ff0600728c */ /* 0x000fe4000bf05270 */
[----:B------:R-:W-:-:S02]  /*0f10*/  FSETP.GEU.AND P0, PT, R16, 0.5, PT ;  /* 0x3f0000001000780b */ /* 0x000fc40003f0e000 */
[----:B------:R-:W-:Y:S01]  /*0f20*/  FSETP.GEU.AND P1, PT, R17, 0.5, PT ;  /* 0x3f0000001100780b */ /* 0x000fe20003f2e000 */
[----:B------:R-:W-:Y:S01]  /*0f30*/  VIADD R17, R15, 0xffffffff ;  /* 0xffffffff0f117836 */ /* 0x000fe20000000000 */
[----:B------:R-:W-:-:S09]  /*0f40*/  IADD3 R16, PT, PT, R14, -0x1, RZ ;  /* 0xffffffff0e107810 */ /* 0x000fd20007ffe0ff */
[----:B------:R-:W-:Y:S02]  /*0f50*/  @P0 IADD3 R16, PT, PT, R14, 0x1, RZ ;  /* 0x000000010e100810 */ /* 0x000fe40007ffe0ff */
[----:B------:R-:W-:Y:S02]  /*0f60*/  @P1 VIADD R17, R15, 0x1 ;  /* 0x000000010f111836 */ /* 0x000fe40000000000 */
[----:B------:R-:W-:Y:S02]  /*0f70*/  MOV R14, R16 ;  /* 0x00000010000e7202 */ /* 0x000fe40000000f00 */
[----:B------:R-:W-:Y:S01]  /*0f80*/  IMAD.MOV.U32 R15, RZ, RZ, R17 ;  /* 0x000000ffff0f7224 */ /* 0x000fe200078e0011 */
[----:B------:R-:W-:Y:S06]  /*0f90*/  BRA.U UP0, `(.L_x_6) ;  /* 0xfffffff500907547 */ /* 0x000fec000b83ffff */
.L_x_0:
[----:B------:R-:W0:Y:S01]  /*0fa0*/  LDCU.64 UR4, c[0x0][0x380] ;  /* 0x00007000ff0477ac */ /* 0x000e220008000a00 */
[----:B------:R-:W-:Y:S02]  /*0fb0*/  SHF.R.S32.HI R3, RZ, 0x1f, R0 ;  /* 0x0000001fff037819 */ /* 0x000fe40000011400 */
[----:B0-----:R-:W-:-:S04]  /*0fc0*/  LEA R2, P0, R0, UR4, 0x3 ;  /* 0x0000000400027c11 */ /* 0x001fc8000f8018ff */
[----:B------:R-:W-:-:S05]  /*0fd0*/  LEA.HI.X R3, R0, UR5, R3, 0x3, P0 ;  /* 0x0000000500037c11 */ /* 0x000fca00080f1c03 */
[----:B------:R-:W-:Y:S01]  /*0fe0*/  STG.E.64 desc[UR8][R2.64], R14 ;  /* 0x0000000e02007986 */ /* 0x000fe2000c101b08 */
[----:B------:R-:W-:Y:S05]  /*0ff0*/  EXIT ;  /* 0x000000000000794d */ /* 0x000fea0003800000 */
.L_x_7:
[----:B------:R-:W-:-:S00]  /*1000*/  BRA `(.L_x_7) ;  /* 0xfffffffc00fc7947 */ /* 0x000fc0000383ffff */
[----:B------:R-:W-:-:S00]  /*1010*/  NOP ;  /* 0x0000000000007918 */ /* 0x000fc00000000000 */
        /* <DEDUP_REMOVED lines=14> */
.L_x_8:


//--------------------- .nv.global.init           --------------------------
	.section	.nv.global.init,"aw",@progbits
	.align	4
.nv.global.init:
	.type		mrg32k3aM1SubSeq,@object
	.size		mrg32k3aM1SubSeq,(mrg32k3aM2SubSeq - mrg32k3aM1SubSeq)
mrg32k3aM1SubSeq:
        /*0000*/ 	.byte	0x0b, 0xcc, 0xee, 0x04, 0x73, 0x29, 0x8b, 0x6f, 0xf6, 0x53, 0x03, 0xf6, 0x23, 0xf6, 0xea, 0xda
        /* <DEDUP_REMOVED lines=125> */
	.type		mrg32k3aM2SubSeq,@object
	.size		mrg32k3aM2SubSeq,(mrg32k3aM1 - mrg32k3aM2SubSeq)
mrg32k3aM2SubSeq:
        /* <DEDUP_REMOVED lines=126> */
	.type		mrg32k3aM1,@object
	.size		mrg32k3aM1,(mrg32k3aM1Seq - mrg32k3aM1)
mrg32k3aM1:
        /* <DEDUP_REMOVED lines=144> */
	.type		mrg32k3aM1Seq,@object
	.size		mrg32k3aM1Seq,(mrg32k3aM2 - mrg32k3aM1Seq)
mrg32k3aM1Seq:
        /* <DEDUP_REMOVED lines=144> */
	.type		mrg32k3aM2,@object
	.size		mrg32k3aM2,(mrg32k3aM2Seq - mrg32k3aM2)
mrg32k3aM2:
        /* <DEDUP_REMOVED lines=144> */
	.type		mrg32k3aM2Seq,@object
	.size		mrg32k3aM2Seq,(precalc_xorwow_matrix - mrg32k3aM2Seq)
mrg32k3aM2Seq:
        /* <DEDUP_REMOVED lines=144> */
	.type		precalc_xorwow_matrix,@object
	.size		precalc_xorwow_matrix,(precalc_xorwow_offset_matrix - precalc_xorwow_matrix)
precalc_xorwow_matrix:
        /* <DEDUP_REMOVED lines=6400> */
	.type		precalc_xorwow_offset_matrix,@object
	.size		precalc_xorwow_offset_matrix,(.L_1 - precalc_xorwow_offset_matrix)
precalc_xorwow_offset_matrix:
        /* <DEDUP_REMOVED lines=6400> */
.L_1:


//--------------------- .nv.shared.reserved.0     --------------------------
	.section	.nv.shared.reserved.0,"aw",@nobits
	.weak		__nv_reservedSMEM_offset_0_alias
	.size		__nv_reservedSMEM_offset_0_alias, 0, 64
	.other		__nv_reservedSMEM_offset_0_alias,@"STO_CUDA_RESERVED_SHARED STV_DEFAULT"
__nv_reservedSMEM_offset_0_alias:
	.zero		0
	.zero		64


//--------------------- .nv.constant0._Z16randomWalkKernelP4int2iy --------------------------
	.section	.nv.constant0._Z16randomWalkKernelP4int2iy,"a",@progbits
	.sectionflags	@""
	.align	4
.nv.constant0._Z16randomWalkKernelP4int2iy:
	.zero		920


//--------------------- SYMBOLS --------------------------

	.type		.nv.reservedSmem.offset0,@object
	.size		.nv.reservedSmem.offset0,0x4
